	.headerflags	@"EF_CUDA_TEXMODE_UNIFIED EF_CUDA_64BIT_ADDRESS EF_CUDA_ACCELERATORS EF_CUDA_SM90 EF_CUDA_VIRTUAL_SM(EF_CUDA_SM90)"
	.elftype	@"ET_EXEC"


//--------------------- .nv.info                  --------------------------
	.section	.nv.info,"",@"SHT_CUDA_INFO"
	.align	4


	//----- nvinfo : EIATTR_REGCOUNT
	.align		4
        /*0000*/ 	.byte	0x04, 0x2f
        /*0002*/ 	.short	(.L_1 - .L_0)
	.align		4
.L_0:
        /*0004*/ 	.word	index@(triton_per_fused_mean_mul_sigmoid_37)
        /*0008*/ 	.word	0x00000020


	//----- nvinfo : EIATTR_MIN_STACK_SIZE
	.align		4
.L_1:
        /*000c*/ 	.byte	0x04, 0x12
        /*000e*/ 	.short	(.L_3 - .L_2)
	.align		4
.L_2:
        /*0010*/ 	.word	index@(triton_per_fused_mean_mul_sigmoid_37)
        /*0014*/ 	.word	0x00000000


	//----- nvinfo : EIATTR_FRAME_SIZE
	.align		4
.L_3:
        /*0018*/ 	.byte	0x04, 0x11
        /*001a*/ 	.short	(.L_5 - .L_4)
	.align		4
.L_4:
        /*001c*/ 	.word	index@(triton_per_fused_mean_mul_sigmoid_37)
        /*0020*/ 	.word	0x00000000


	//----- nvinfo : EIATTR_MIN_STACK_SIZE
	.align		4
.L_5:
        /*0024*/ 	.byte	0x04, 0x12
        /*0026*/ 	.short	(.L_7 - .L_6)
	.align		4
.L_6:
        /*0028*/ 	.word	index@(triton_per_fused_mean_mul_sigmoid_37)
        /*002c*/ 	.word	0x00000000
.L_7:


//--------------------- .nv.info.triton_per_fused_mean_mul_sigmoid_37 --------------------------
	.section	.nv.info.triton_per_fused_mean_mul_sigmoid_37,"",@"SHT_CUDA_INFO"
	.sectionflags	@""
	.align	4


	//----- nvinfo : EIATTR_CUDA_API_VERSION
	.align		4
        /*0000*/ 	.byte	0x04, 0x37
        /*0002*/ 	.short	(.L_9 - .L_8)
.L_8:
        /*0004*/ 	.word	0x0000007c


	//----- nvinfo : EIATTR_KPARAM_INFO
	.align		4
.L_9:
        /*0008*/ 	.byte	0x04, 0x17
        /*000a*/ 	.short	(.L_11 - .L_10)
.L_10:
        /*000c*/ 	.word	0x00000000
        /*0010*/ 	.short	0x0003
        /*0012*/ 	.short	0x0014
        /*0014*/ 	.byte	0x00, 0xf0, 0x11, 0x00


	//----- nvinfo : EIATTR_KPARAM_INFO
	.align		4
.L_11:
        /*0018*/ 	.byte	0x04, 0x17
        /*001a*/ 	.short	(.L_13 - .L_12)
.L_12:
        /*001c*/ 	.word	0x00000000
        /*0020*/ 	.short	0x0002
        /*0022*/ 	.short	0x0010
        /*0024*/ 	.byte	0x00, 0xf0, 0x11, 0x00


	//----- nvinfo : EIATTR_KPARAM_INFO
	.align		4
.L_13:
        /*0028*/ 	.byte	0x04, 0x17
        /*002a*/ 	.short	(.L_15 - .L_14)
.L_14:
        /*002c*/ 	.word	0x00000000
        /*0030*/ 	.short	0x0001
        /*0032*/ 	.short	0x0008
        /*0034*/ 	.byte	0x00, 0xf4, 0x21, 0x00


	//----- nvinfo : EIATTR_KPARAM_INFO
	.align		4
.L_15:
        /*0038*/ 	.byte	0x04, 0x17
        /*003a*/ 	.short	(.L_17 - .L_16)
.L_16:
        /*003c*/ 	.word	0x00000000
        /*0040*/ 	.short	0x0000
        /*0042*/ 	.short	0x0000
        /*0044*/ 	.byte	0x00, 0xf4, 0x21, 0x00


	//----- nvinfo : EIATTR_SPARSE_MMA_MASK
	.align		4
.L_17:
        /*0048*/ 	.byte	0x03, 0x50
        /*004a*/ 	.short	0x0000


	//----- nvinfo : EIATTR_MAXREG_COUNT
	.align		4
        /*004c*/ 	.byte	0x03, 0x1b
        /*004e*/ 	.short	0x00ff


	//----- nvinfo : EIATTR_COOP_GROUP_MASK_REGIDS
	.align		4
        /*0050*/ 	.byte	0x04, 0x29
        /*0052*/ 	.short	(.L_19 - .L_18)


	//   ....[0]....
.L_18:
        /*0054*/ 	.word	0xffffffff


	//   ....[1]....
        /*0058*/ 	.word	0xffffffff


	//   ....[2]....
        /*005c*/ 	.word	0xffffffff


	//   ....[3]....
        /*0060*/ 	.word	0xffffffff


	//   ....[4]....
        /*0064*/ 	.word	0xffffffff


	//   ....[5]....
        /*0068*/ 	.word	0xffffffff


	//   ....[6]....
        /*006c*/ 	.word	0xffffffff


	//   ....[7]....
        /*0070*/ 	.word	0xffffffff


	//   ....[8]....
        /*0074*/ 	.word	0xffffffff


	//   ....[9]....
        /*0078*/ 	.word	0xffffffff


	//   ....[10]....
        /*007c*/ 	.word	0xffffffff


	//   ....[11]....
        /*0080*/ 	.word	0xffffffff


	//----- nvinfo : EIATTR_COOP_GROUP_INSTR_OFFSETS
	.align		4
.L_19:
        /*0084*/ 	.byte	0x04, 0x28
        /*0086*/ 	.short	(.L_21 - .L_20)


	//   ....[0]....
.L_20:
        /*0088*/ 	.word	0x00000a00


	//   ....[1]....
        /*008c*/ 	.word	0x00000a10


	//   ....[2]....
        /*0090*/ 	.word	0x00000a20


	//   ....[3]....
        /*0094*/ 	.word	0x00000a30


	//   ....[4]....
        /*0098*/ 	.word	0x00000a80


	//   ....[5]....
        /*009c*/ 	.word	0x00000a90


	//   ....[6]....
        /*00a0*/ 	.word	0x00000aa0


	//   ....[7]....
        /*00a4*/ 	.word	0x00000ab0


	//   ....[8]....
        /*00a8*/ 	.word	0x00000b00


	//   ....[9]....
        /*00ac*/ 	.word	0x00000b10


	//   ....[10]....
        /*00b0*/ 	.word	0x00000b20


	//   ....[11]....
        /*00b4*/ 	.word	0x00000b30


	//----- nvinfo : EIATTR_EXIT_INSTR_OFFSETS
	.align		4
.L_21:
        /*00b8*/ 	.byte	0x04, 0x1c
        /*00ba*/ 	.short	(.L_23 - .L_22)


	//   ....[0]....
.L_22:
        /*00bc*/ 	.word	0x00000d10


	//   ....[1]....
        /*00c0*/ 	.word	0x00000d40


	//----- nvinfo : EIATTR_REQNTID
	.align		4
.L_23:
        /*00c4*/ 	.byte	0x04, 0x10
        /*00c6*/ 	.short	(.L_25 - .L_24)
.L_24:
        /*00c8*/ 	.word	0x00000100
        /*00cc*/ 	.word	0x00000001
        /*00d0*/ 	.word	0x00000001


	//----- nvinfo : EIATTR_CBANK_PARAM_SIZE
	.align		4
.L_25:
        /*00d4*/ 	.byte	0x03, 0x19
        /*00d6*/ 	.short	0x0018


	//----- nvinfo : EIATTR_PARAM_CBANK
	.align		4
        /*00d8*/ 	.byte	0x04, 0x0a
        /*00da*/ 	.short	(.L_27 - .L_26)
	.align		4
.L_26:
        /*00dc*/ 	.word	index@(.nv.constant0.triton_per_fused_mean_mul_sigmoid_37)
        /*00e0*/ 	.short	0x0210
        /*00e2*/ 	.short	0x0018


	//----- nvinfo : EIATTR_SW_WAR
	.align		4
.L_27:
        /*00e4*/ 	.byte	0x04, 0x36
        /*00e6*/ 	.short	(.L_29 - .L_28)
.L_28:
        /*00e8*/ 	.word	0x00000008
.L_29:


//--------------------- .nv.callgraph             --------------------------
	.section	.nv.callgraph,"",@"SHT_CUDA_CALLGRAPH"
	.align	4
	.sectionentsize	8
	.align		4
        /*0000*/ 	.word	0x00000000
	.align		4
        /*0004*/ 	.word	0xffffffff
	.align		4
        /*0008*/ 	.word	0x00000000
	.align		4
        /*000c*/ 	.word	0xfffffffe
	.align		4
        /*0010*/ 	.word	0x00000000
	.align		4
        /*0014*/ 	.word	0xfffffffd
	.align		4
        /*0018*/ 	.word	0x00000000
	.align		4
        /*001c*/ 	.word	0xfffffffc


//--------------------- .text.triton_per_fused_mean_mul_sigmoid_37 --------------------------
	.section	.text.triton_per_fused_mean_mul_sigmoid_37,"ax",@progbits
	.sectionflags	@"SHF_BARRIERS=1"
	.align	128
        .global         triton_per_fused_mean_mul_sigmoid_37
        .type           triton_per_fused_mean_mul_sigmoid_37,@function
        .size           triton_per_fused_mean_mul_sigmoid_37,(.L_x_1 - triton_per_fused_mean_mul_sigmoid_37)
        .other          triton_per_fused_mean_mul_sigmoid_37,@"STO_CUDA_ENTRY STV_DEFAULT"
triton_per_fused_mean_mul_sigmoid_37:
.text.triton_per_fused_mean_mul_sigmoid_37:
[----:B------:R-:W0:Y:S02]  /*0000*/  LDC R1, c[0x0][0x28] ;  /* 0x00000a00ff017b82 */ /* 0x000e240000000800 */
[----:B------:R-:W1:Y:S01]  /*0010*/  S2R R0, SR_CTAID.X ;  /* 0x0000000000007919 */ /* 0x000e620000002500 */
[----:B------:R-:W2:Y:S01]  /*0020*/  LDC.64 R8, c[0x0][0x218] ;  /* 0x00008600ff087b82 */ /* 0x000ea20000000a00 */
[----:B------:R-:W-:Y:S01]  /*0030*/  ULDC.64 UR6, c[0x0][0x208] ;  /* 0x0000820000067ab9 */ /* 0x000fe20000000a00 */
[----:B------:R-:W3:Y:S01]  /*0040*/  S2R R3, SR_TID.X ;  /* 0x0000000000037919 */ /* 0x000ee20000002100 */
[----:B-1----:R-:W-:Y:S02]  /*0050*/  SHF.L.U32 R0, R0, 0x7, RZ ;  /* 0x0000000700007819 */ /* 0x002fe400000006ff */
[----:B---3--:R-:W-:Y:S02]  /*0060*/  SHF.L.U32 R13, R3, 0x2, RZ ;  /* 0x00000002030d7819 */ /* 0x008fe400000006ff */
[----:B------:R-:W-:Y:S02]  /*0070*/  SHF.R.U32.HI R16, RZ, 0x5, R3 ;  /* 0x00000005ff107819 */ /* 0x000fe40000011603 */
[----:B------:R-:W-:-:S02]  /*0080*/  LOP3.LUT R4, R0, 0x7c, R13, 0xf8, !PT ;  /* 0x0000007c00047812 */ /* 0x000fc400078ef80d */
[----:B------:R-:W-:Y:S02]  /*0090*/  SGXT.U32 R16, R16, 0x3 ;  /* 0x000000031010781a */ /* 0x000fe40000000000 */
[C---:B------:R-:W-:Y:S01]  /*00a0*/  ISETP.GE.AND P0, PT, R4.reuse, 0x1500, PT ;  /* 0x000015000400780c */ /* 0x040fe20003f06270 */
[----:B------:R-:W-:-:S05]  /*00b0*/  IMAD.HI R5, R4, 0x30c30c31, RZ ;  /* 0x30c30c3104057827 */ /* 0x000fca00078e02ff */
[----:B------:R-:W-:-:S04]  /*00c0*/  SHF.R.U32.HI R6, RZ, 0x1f, R5 ;  /* 0x0000001fff067819 */ /* 0x000fc80000011605 */
[----:B------:R-:W-:-:S05]  /*00d0*/  LEA.HI.SX32 R5, R5, R6, 0x18 ;  /* 0x0000000605057211 */ /* 0x000fca00078fc2ff */
[----:B------:R-:W-:-:S04]  /*00e0*/  IMAD R7, R5, -0x540, R4 ;  /* 0xfffffac005077824 */ /* 0x000fc800078e0204 */
[----:B------:R-:W-:-:S04]  /*00f0*/  IMAD R6, R16, 0x540, R7 ;  /* 0x0000054010067824 */ /* 0x000fc800078e0207 */
[----:B------:R-:W-:Y:S01]  /*0100*/  IMAD R19, R5, 0x5400, R6 ;  /* 0x0000540005137824 */ /* 0x000fe200078e0206 */
[----:B------:R-:W-:Y:S02]  /*0110*/  CS2R R4, SRZ ;  /* 0x0000000000047805 */ /* 0x000fe4000001ff00 */
[----:B------:R-:W-:Y:S02]  /*0120*/  CS2R R6, SRZ ;  /* 0x0000000000067805 */ /* 0x000fe4000001ff00 */
[----:B------:R-:W-:Y:S01]  /*0130*/  IADD3 R21, R19, 0x2a00, RZ ;  /* 0x00002a0013157810 */ /* 0x000fe20007ffe0ff */
[----:B--2---:R-:W-:Y:S01]  /*0140*/  IMAD.WIDE R18, R19, 0x4, R8 ;  /* 0x0000000413127825 */ /* 0x004fe200078e0208 */
[----:B------:R-:W-:-:S03]  /*0150*/  CS2R R10, SRZ ;  /* 0x00000000000a7805 */ /* 0x000fc6000001ff00 */
[----:B------:R-:W-:Y:S01]  /*0160*/  IMAD.WIDE R20, R21, 0x4, R8 ;  /* 0x0000000415147825 */ /* 0x000fe200078e0208 */
[----:B------:R-:W2:Y:S01]  /*0170*/  @!P0 LDG.E.128 R4, desc[UR6][R18.64] ;  /* 0x0000000612048981 */ /* 0x000ea2000c1e1d00 */
[----:B------:R-:W-:-:S06]  /*0180*/  CS2R R8, SRZ ;  /* 0x0000000000087805 */ /* 0x000fcc000001ff00 */
[----:B------:R-:W3:Y:S01]  /*0190*/  @!P0 LDG.E.128 R8, desc[UR6][R20.64] ;  /* 0x0000000614088981 */ /* 0x000ee2000c1e1d00 */
[----:B------:R-:W1:Y:S01]  /*01a0*/  S2UR UR5, SR_CgaCtaId ;  /* 0x00000000000579c3 */ /* 0x000e620000008800 */
[----:B------:R-:W-:Y:S01]  /*01b0*/  UMOV UR4, 0x400 ;  /* 0x0000040000047882 */ /* 0x000fe20000000000 */
[----:B------:R-:W-:Y:S01]  /*01c0*/  SHF.L.U32 R16, R16, 0x2, RZ ;  /* 0x0000000210107819 */ /* 0x000fe200000006ff */
[----:B-1----:R-:W-:Y:S01]  /*01d0*/  UPRMT UR4, UR5, 0x654, UR4 ;  /* 0x0000065405047896 */ /* 0x002fe20008000004 */
[----:B--2---:R-:W-:-:S05]  /*01e0*/  SEL R4, R4, RZ, !P0 ;  /* 0x000000ff04047207 */ /* 0x004fca0004000000 */
[----:B------:R-:W-:Y:S01]  /*01f0*/  FADD R17, RZ, -R4 ;  /* 0x80000004ff117221 */ /* 0x000fe20000000000 */
[----:B---3--:R-:W-:-:S03]  /*0200*/  SEL R8, R8, RZ, !P0 ;  /* 0x000000ff08087207 */ /* 0x008fc60004000000 */
[----:B------:R-:W-:Y:S02]  /*0210*/  FMUL R23, R17, 1.4426950216293334961 ;  /* 0x3fb8aa3b11177820 */ /* 0x000fe40000400000 */
[----:B------:R-:W-:-:S03]  /*0220*/  FADD R17, RZ, -R8 ;  /* 0x80000008ff117221 */ /* 0x000fc60000000000 */
[----:B------:R-:W-:Y:S02]  /*0230*/  FSETP.GEU.AND P5, PT, R23, -126, PT ;  /* 0xc2fc00001700780b */ /* 0x000fe40003fae000 */
[----:B------:R-:W-:Y:S01]  /*0240*/  SEL R5, R5, RZ, !P0 ;  /* 0x000000ff05057207 */ /* 0x000fe20004000000 */
[----:B------:R-:W-:Y:S01]  /*0250*/  FMUL R18, R17, 1.4426950216293334961 ;  /* 0x3fb8aa3b11127820 */ /* 0x000fe20000400000 */
[----:B------:R-:W-:Y:S02]  /*0260*/  SEL R10, R10, RZ, !P0 ;  /* 0x000000ff0a0a7207 */ /* 0x000fe40004000000 */
[----:B------:R-:W-:Y:S01]  /*0270*/  SEL R9, R9, RZ, !P0 ;  /* 0x000000ff09097207 */ /* 0x000fe20004000000 */
[----:B------:R-:W-:Y:S01]  /*0280*/  FADD R17, RZ, -R5 ;  /* 0x80000005ff117221 */ /* 0x000fe20000000000 */
[----:B------:R-:W-:Y:S01]  /*0290*/  FSETP.GEU.AND P4, PT, R18, -126, PT ;  /* 0xc2fc00001200780b */ /* 0x000fe20003f8e000 */
[----:B------:R-:W-:Y:S01]  /*02a0*/  FADD R21, RZ, -R10 ;  /* 0x8000000aff157221 */ /* 0x000fe20000000000 */
[----:B------:R-:W-:-:S03]  /*02b0*/  SEL R7, R7, RZ, !P0 ;  /* 0x000000ff07077207 */ /* 0x000fc60004000000 */
[----:B------:R-:W-:Y:S01]  /*02c0*/  @!P5 FMUL R23, R23, 0.5 ;  /* 0x3f0000001717d820 */ /* 0x000fe20000400000 */
[----:B------:R-:W-:Y:S01]  /*02d0*/  FMUL R19, R17, 1.4426950216293334961 ;  /* 0x3fb8aa3b11137820 */ /* 0x000fe20000400000 */
[----:B------:R-:W-:Y:S02]  /*02e0*/  FADD R22, RZ, -R9 ;  /* 0x80000009ff167221 */ /* 0x000fe40000000000 */
[----:B------:R1:W2:Y:S01]  /*02f0*/  MUFU.EX2 R17, R23 ;  /* 0x0000001700117308 */ /* 0x0002a20000000800 */
[----:B------:R-:W-:Y:S01]  /*0300*/  SEL R11, R11, RZ, !P0 ;  /* 0x000000ff0b0b7207 */ /* 0x000fe20004000000 */
[----:B------:R-:W-:Y:S01]  /*0310*/  FMUL R22, R22, 1.4426950216293334961 ;  /* 0x3fb8aa3b16167820 */ /* 0x000fe20000400000 */
[----:B------:R-:W-:Y:S01]  /*0320*/  SEL R6, R6, RZ, !P0 ;  /* 0x000000ff06067207 */ /* 0x000fe20004000000 */
[----:B-1----:R-:W-:Y:S01]  /*0330*/  FMUL R23, R21, 1.4426950216293334961 ;  /* 0x3fb8aa3b15177820 */ /* 0x002fe20000400000 */
[----:B------:R-:W-:Y:S01]  /*0340*/  FADD R21, RZ, -R7 ;  /* 0x80000007ff157221 */ /* 0x000fe20000000000 */
[----:B------:R-:W-:-:S02]  /*0350*/  @!P4 FMUL R18, R18, 0.5 ;  /* 0x3f0000001212c820 */ /* 0x000fc40000400000 */
[----:B------:R-:W-:Y:S01]  /*0360*/  FADD R20, RZ, -R6 ;  /* 0x80000006ff147221 */ /* 0x000fe20000000000 */
[----:B------:R-:W-:Y:S01]  /*0370*/  FMUL R24, R21, 1.4426950216293334961 ;  /* 0x3fb8aa3b15187820 */ /* 0x000fe20000400000 */
[----:B------:R-:W-:Y:S01]  /*0380*/  FADD R21, RZ, -R11 ;  /* 0x8000000bff157221 */ /* 0x000fe20000000000 */
[----:B------:R-:W-:Y:S02]  /*0390*/  FSETP.GEU.AND P3, PT, R19, -126, PT ;  /* 0xc2fc00001300780b */ /* 0x000fe40003f6e000 */
[----:B------:R-:W-:Y:S01]  /*03a0*/  FSETP.GEU.AND P2, PT, R22, -126, PT ;  /* 0xc2fc00001600780b */ /* 0x000fe20003f4e000 */
[----:B------:R-:W-:Y:S01]  /*03b0*/  FMUL R26, R21, 1.4426950216293334961 ;  /* 0x3fb8aa3b151a7820 */ /* 0x000fe20000400000 */
[----:B------:R-:W-:Y:S01]  /*03c0*/  FSETP.GEU.AND P1, PT, R23, -126, PT ;  /* 0xc2fc00001700780b */ /* 0x000fe20003f2e000 */
[----:B------:R-:W-:Y:S01]  /*03d0*/  FMUL R20, R20, 1.4426950216293334961 ;  /* 0x3fb8aa3b14147820 */ /* 0x000fe20000400000 */
[----:B------:R-:W1:Y:S01]  /*03e0*/  MUFU.EX2 R18, R18 ;  /* 0x0000001200127308 */ /* 0x000e620000000800 */
[----:B--2---:R-:W-:Y:S01]  /*03f0*/  @!P5 FMUL R17, R17, R17 ;  /* 0x000000111111d220 */ /* 0x004fe20000400000 */
[----:B------:R-:W-:-:S02]  /*0400*/  FSETP.GEU.AND P5, PT, R26, -126, PT ;  /* 0xc2fc00001a00780b */ /* 0x000fc40003fae000 */
[----:B------:R-:W-:-:S03]  /*0410*/  FSETP.GEU.AND P6, PT, R20, -126, PT ;  /* 0xc2fc00001400780b */ /* 0x000fc60003fce000 */
[----:B------:R-:W-:Y:S02]  /*0420*/  @!P3 FMUL R19, R19, 0.5 ;  /* 0x3f0000001313b820 */ /* 0x000fe40000400000 */
[----:B------:R-:W-:Y:S02]  /*0430*/  @!P2 FMUL R22, R22, 0.5 ;  /* 0x3f0000001616a820 */ /* 0x000fe40000400000 */
[----:B------:R-:W-:Y:S02]  /*0440*/  @!P1 FMUL R23, R23, 0.5 ;  /* 0x3f00000017179820 */ /* 0x000fe40000400000 */
[----:B------:R-:W2:Y:S01]  /*0450*/  MUFU.EX2 R19, R19 ;  /* 0x0000001300137308 */ /* 0x000ea20000000800 */
[----:B-1----:R-:W-:Y:S01]  /*0460*/  @!P4 FMUL R18, R18, R18 ;  /* 0x000000121212c220 */ /* 0x002fe20000400000 */
[----:B------:R-:W-:Y:S01]  /*0470*/  FSETP.GEU.AND P4, PT, R24, -126, PT ;  /* 0xc2fc00001800780b */ /* 0x000fe20003f8e000 */
[----:B------:R-:W-:Y:S01]  /*0480*/  @!P5 FMUL R26, R26, 0.5 ;  /* 0x3f0000001a1ad820 */ /* 0x000fe20000400000 */
[----:B------:R-:W-:-:S04]  /*0490*/  @!P6 FMUL R20, R20, 0.5 ;  /* 0x3f0000001414e820 */ /* 0x000fc80000400000 */
[----:B------:R-:W1:Y:S08]  /*04a0*/  MUFU.EX2 R22, R22 ;  /* 0x0000001600167308 */ /* 0x000e700000000800 */
[----:B------:R-:W3:Y:S01]  /*04b0*/  MUFU.EX2 R23, R23 ;  /* 0x0000001700177308 */ /* 0x000ee20000000800 */
[----:B------:R-:W-:-:S07]  /*04c0*/  FADD R28, R18, 1 ;  /* 0x3f800000121c7421 */ /* 0x000fce0000000000 */
[----:B------:R-:W4:Y:S01]  /*04d0*/  MUFU.EX2 R26, R26 ;  /* 0x0000001a001a7308 */ /* 0x000f220000000800 */
[----:B------:R-:W-:-:S07]  /*04e0*/  @!P4 FMUL R24, R24, 0.5 ;  /* 0x3f0000001818c820 */ /* 0x000fce0000400000 */
[----:B------:R-:W5:Y:S01]  /*04f0*/  MUFU.EX2 R20, R20 ;  /* 0x0000001400147308 */ /* 0x000f620000000800 */
[----:B--2---:R-:W-:Y:S01]  /*0500*/  @!P3 FMUL R19, R19, R19 ;  /* 0x000000131313b220 */ /* 0x004fe20000400000 */
[----:B-1----:R-:W-:Y:S01]  /*0510*/  @!P2 FMUL R22, R22, R22 ;  /* 0x000000161616a220 */ /* 0x002fe20000400000 */
[----:B---3--:R-:W-:Y:S01]  /*0520*/  @!P1 FMUL R23, R23, R23 ;  /* 0x0000001717179220 */ /* 0x008fe20000400000 */
[----:B------:R-:W-:Y:S01]  /*0530*/  FSETP.GT.AND P1, PT, R28, 8.50705917302346158658e+37, PT ;  /* 0x7e8000001c00780b */ /* 0x000fe20003f24000 */
[----:B------:R-:W-:Y:S01]  /*0540*/  FADD R27, R19, 1 ;  /* 0x3f800000131b7421 */ /* 0x000fe20000000000 */
[----:B------:R-:W-:Y:S02]  /*0550*/  FADD R25, R22, 1 ;  /* 0x3f80000016197421 */ /* 0x000fe40000000000 */
[----:B------:R1:W2:Y:S01]  /*0560*/  MUFU.EX2 R21, R24 ;  /* 0x0000001800157308 */ /* 0x0002a20000000800 */
[----:B------:R-:W-:Y:S01]  /*0570*/  FADD R23, R23, 1 ;  /* 0x3f80000017177421 */ /* 0x000fe20000000000 */
[----:B------:R-:W-:Y:S01]  /*0580*/  HFMA2.MMA R19, -RZ, RZ, 1.625, 0 ;  /* 0x3e800000ff137435 */ /* 0x000fe200000001ff */
[----:B----4-:R-:W-:Y:S01]  /*0590*/  @!P5 FMUL R26, R26, R26 ;  /* 0x0000001a1a1ad220 */ /* 0x010fe20000400000 */
[----:B-----5:R-:W-:Y:S01]  /*05a0*/  @!P6 FMUL R20, R20, R20 ;  /* 0x000000141414e220 */ /* 0x020fe20000400000 */
[----:B------:R-:W-:-:S02]  /*05b0*/  FSETP.GT.AND P6, PT, R25, 8.50705917302346158658e+37, PT ;  /* 0x7e8000001900780b */ /* 0x000fc40003fc4000 */
[----:B-1----:R-:W-:Y:S01]  /*05c0*/  FADD R24, R26, 1 ;  /* 0x3f8000001a187421 */ /* 0x002fe20000000000 */
[----:B------:R-:W-:Y:S01]  /*05d0*/  FSETP.GT.AND P5, PT, R23, 8.50705917302346158658e+37, PT ;  /* 0x7e8000001700780b */ /* 0x000fe20003fa4000 */
[----:B------:R-:W-:-:S03]  /*05e0*/  @P1 FMUL R28, R28, 0.25 ;  /* 0x3e8000001c1c1820 */ /* 0x000fc60000400000 */
[----:B------:R-:W-:Y:S02]  /*05f0*/  FSEL R29, R19, 1, P1 ;  /* 0x3f800000131d7808 */ /* 0x000fe40000800000 */
[----:B------:R-:W-:Y:S01]  /*0600*/  FSETP.GT.AND P1, PT, R24, 8.50705917302346158658e+37, PT ;  /* 0x7e8000001800780b */ /* 0x000fe20003f24000 */
[----:B------:R-:W-:Y:S01]  /*0610*/  FADD R17, R17, 1 ;  /* 0x3f80000011117421 */ /* 0x000fe20000000000 */
[----:B--2---:R-:W-:Y:S01]  /*0620*/  @!P4 FMUL R21, R21, R21 ;  /* 0x000000151515c220 */ /* 0x004fe20000400000 */
[----:B------:R-:W-:Y:S01]  /*0630*/  FADD R20, R20, 1 ;  /* 0x3f80000014147421 */ /* 0x000fe20000000000 */
[----:B------:R-:W1:Y:S02]  /*0640*/  MUFU.RCP R28, R28 ;  /* 0x0000001c001c7308 */ /* 0x000e640000001000 */
[----:B------:R-:W-:Y:S01]  /*0650*/  FADD R22, R21, 1 ;  /* 0x3f80000015167421 */ /* 0x000fe20000000000 */
[----:B------:R-:W-:Y:S01]  /*0660*/  @P6 FMUL R25, R25, 0.25 ;  /* 0x3e80000019196820 */ /* 0x000fe20000400000 */
[----:B------:R-:W-:Y:S01]  /*0670*/  FSETP.GT.AND P3, PT, R17, 8.50705917302346158658e+37, PT ;  /* 0x7e8000001100780b */ /* 0x000fe20003f64000 */
[----:B------:R-:W-:Y:S01]  /*0680*/  @P5 FMUL R23, R23, 0.25 ;  /* 0x3e80000017175820 */ /* 0x000fe20000400000 */
[----:B------:R-:W-:-:S02]  /*0690*/  FSEL R26, R19, 1, P6 ;  /* 0x3f800000131a7808 */ /* 0x000fc40003000000 */
[----:B------:R-:W-:Y:S01]  /*06a0*/  FSETP.GT.AND P4, PT, R20, 8.50705917302346158658e+37, PT ;  /* 0x7e8000001400780b */ /* 0x000fe20003f84000 */
[----:B------:R-:W2:Y:S01]  /*06b0*/  MUFU.RCP R25, R25 ;  /* 0x0000001900197308 */ /* 0x000ea20000001000 */
[----:B------:R-:W-:Y:S01]  /*06c0*/  FSETP.GT.AND P6, PT, R22, 8.50705917302346158658e+37, PT ;  /* 0x7e8000001600780b */ /* 0x000fe20003fc4000 */
[----:B------:R-:W-:Y:S01]  /*06d0*/  @P1 FMUL R24, R24, 0.25 ;  /* 0x3e80000018181820 */ /* 0x000fe20000400000 */
[----:B------:R-:W-:-:S05]  /*06e0*/  FSETP.GT.AND P2, PT, R27, 8.50705917302346158658e+37, PT ;  /* 0x7e8000001b00780b */ /* 0x000fca0003f44000 */
[----:B------:R-:W3:Y:S01]  /*06f0*/  MUFU.RCP R23, R23 ;  /* 0x0000001700177308 */ /* 0x000ee20000001000 */
[----:B------:R-:W-:Y:S01]  /*0700*/  @P3 FMUL R17, R17, 0.25 ;  /* 0x3e80000011113820 */ /* 0x000fe20000400000 */
[----:B-1----:R-:W-:Y:S01]  /*0710*/  FMUL R21, R28, R29 ;  /* 0x0000001d1c157220 */ /* 0x002fe20000400000 */
[----:B------:R-:W-:-:S05]  /*0720*/  FSEL R28, R19, 1, P5 ;  /* 0x3f800000131c7808 */ /* 0x000fca0002800000 */
[----:B------:R-:W1:Y:S01]  /*0730*/  MUFU.RCP R24, R24 ;  /* 0x0000001800187308 */ /* 0x000e620000001000 */
[----:B------:R-:W-:Y:S01]  /*0740*/  @P4 FMUL R20, R20, 0.25 ;  /* 0x3e80000014144820 */ /* 0x000fe20000400000 */
[----:B------:R-:W-:Y:S01]  /*0750*/  @P6 FMUL R22, R22, 0.25 ;  /* 0x3e80000016166820 */ /* 0x000fe20000400000 */
[----:B------:R-:W-:Y:S01]  /*0760*/  @P2 FMUL R27, R27, 0.25 ;  /* 0x3e8000001b1b2820 */ /* 0x000fe20000400000 */
[----:B--2---:R-:W-:-:S04]  /*0770*/  FMUL R26, R25, R26 ;  /* 0x0000001a191a7220 */ /* 0x004fc80000400000 */
[----:B------:R-:W2:Y:S01]  /*0780*/  MUFU.RCP R17, R17 ;  /* 0x0000001100117308 */ /* 0x000ea20000001000 */
[----:B---3--:R-:W-:Y:S01]  /*0790*/  FMUL R25, R23, R28 ;  /* 0x0000001c17197220 */ /* 0x008fe20000400000 */
[----:B------:R-:W-:Y:S01]  /*07a0*/  FSEL R23, R19, 1, P1 ;  /* 0x3f80000013177808 */ /* 0x000fe20000800000 */
[----:B------:R-:W-:-:S05]  /*07b0*/  FMUL R21, R8, R21 ;  /* 0x0000001508157220 */ /* 0x000fca0000400000 */
[----:B------:R-:W3:Y:S01]  /*07c0*/  MUFU.RCP R18, R27 ;  /* 0x0000001b00127308 */ /* 0x000ee20000001000 */
[----:B-1----:R-:W-:Y:S01]  /*07d0*/  FMUL R28, R24, R23 ;  /* 0x00000017181c7220 */ /* 0x002fe20000400000 */
[----:B------:R-:W-:-:S06]  /*07e0*/  FMUL R8, R9, R26 ;  /* 0x0000001a09087220 */ /* 0x000fcc0000400000 */
[----:B------:R-:W1:Y:S01]  /*07f0*/  MUFU.RCP R20, R20 ;  /* 0x0000001400147308 */ /* 0x000e620000001000 */
[----:B------:R-:W-:-:S07]  /*0800*/  FSEL R24, R19, 1, P3 ;  /* 0x3f80000013187808 */ /* 0x000fce0001800000 */
[----:B------:R-:W4:Y:S01]  /*0810*/  MUFU.RCP R22, R22 ;  /* 0x0000001600167308 */ /* 0x000f220000001000 */
[----:B------:R-:W-:Y:S01]  /*0820*/  FMUL R9, R10, R25 ;  /* 0x000000190a097220 */ /* 0x000fe20000400000 */
[----:B------:R-:W-:Y:S01]  /*0830*/  FMUL R10, R11, R28 ;  /* 0x0000001c0b0a7220 */ /* 0x000fe20000400000 */
[C---:B------:R-:W-:Y:S02]  /*0840*/  FSEL R11, R19.reuse, 1, P2 ;  /* 0x3f800000130b7808 */ /* 0x040fe40001000000 */
[----:B------:R-:W-:Y:S01]  /*0850*/  FSEL R23, R19, 1, P4 ;  /* 0x3f80000013177808 */ /* 0x000fe20002000000 */
[----:B--2---:R-:W-:Y:S01]  /*0860*/  FMUL R17, R17, R24 ;  /* 0x0000001811117220 */ /* 0x004fe20000400000 */
[----:B------:R-:W-:Y:S01]  /*0870*/  FSEL R19, R19, 1, P6 ;  /* 0x3f80000013137808 */ /* 0x000fe20003000000 */
[----:B---3--:R-:W-:Y:S02]  /*0880*/  FMUL R11, R18, R11 ;  /* 0x0000000b120b7220 */ /* 0x008fe40000400000 */
[----:B-1----:R-:W-:Y:S01]  /*0890*/  FMUL R20, R20, R23 ;  /* 0x0000001714147220 */ /* 0x002fe20000400000 */
[----:B------:R-:W-:Y:S01]  /*08a0*/  FFMA R17, R4, R17, R21 ;  /* 0x0000001104117223 */ /* 0x000fe20000000015 */
[----:B------:R-:W-:Y:S01]  /*08b0*/  LOP3.LUT R4, R13, 0x7c, RZ, 0xc0, !PT ;  /* 0x0000007c0d047812 */ /* 0x000fe200078ec0ff */
[----:B----4-:R-:W-:Y:S01]  /*08c0*/  FMUL R19, R22, R19 ;  /* 0x0000001316137220 */ /* 0x010fe20000400000 */
[----:B------:R-:W-:Y:S01]  /*08d0*/  FFMA R8, R5, R11, R8 ;  /* 0x0000000b05087223 */ /* 0x000fe20000000008 */
[----:B------:R-:W-:Y:S01]  /*08e0*/  FFMA R9, R6, R20, R9 ;  /* 0x0000001406097223 */ /* 0x000fe20000000009 */
[----:B------:R-:W-:Y:S01]  /*08f0*/  SHF.L.U32 R5, R4, 0x5, RZ ;  /* 0x0000000504057819 */ /* 0x000fe200000006ff */
[----:B------:R-:W-:Y:S01]  /*0900*/  FFMA R10, R7, R19, R10 ;  /* 0x00000013070a7223 */ /* 0x000fe2000000000a */
[----:B------:R-:W-:-:S02]  /*0910*/  SEL R17, R17, RZ, !P0 ;  /* 0x000000ff11117207 */ /* 0x000fc40004000000 */
[----:B------:R-:W-:Y:S02]  /*0920*/  LOP3.LUT R16, R5, R16, RZ, 0xfc, !PT ;  /* 0x0000001005107212 */ /* 0x000fe400078efcff */
[----:B------:R-:W-:Y:S02]  /*0930*/  SEL R7, R8, RZ, !P0 ;  /* 0x000000ff08077207 */ /* 0x000fe40004000000 */
[----:B------:R-:W-:Y:S02]  /*0940*/  SEL R9, R9, RZ, !P0 ;  /* 0x000000ff09097207 */ /* 0x000fe40004000000 */
[----:B------:R-:W-:Y:S01]  /*0950*/  SEL R11, R10, RZ, !P0 ;  /* 0x000000ff0a0b7207 */ /* 0x000fe20004000000 */
[----:B------:R-:W-:Y:S04]  /*0960*/  STS [R16+UR4], R17 ;  /* 0x0000001110007988 */ /* 0x000fe80008000804 */
[----:B------:R-:W-:Y:S04]  /*0970*/  STS [R16+UR4+0x20], R7 ;  /* 0x0000200710007988 */ /* 0x000fe80008000804 */
[----:B------:R-:W-:Y:S04]  /*0980*/  STS [R16+UR4+0x40], R9 ;  /* 0x0000400910007988 */ /* 0x000fe80008000804 */
[----:B------:R-:W-:Y:S01]  /*0990*/  STS [R16+UR4+0x60], R11 ;  /* 0x0000600b10007988 */ /* 0x000fe20008000804 */
[----:B------:R-:W-:Y:S01]  /*09a0*/  BAR.SYNC.DEFER_BLOCKING 0x0 ;  /* 0x0000000000007b1d */ /* 0x000fe20000010000 */
[----:B------:R-:W-:-:S13]  /*09b0*/  ISETP.GE.AND P1, PT, R3, 0x400, PT ;  /* 0x000004000300780c */ /* 0x000fda0003f26270 */
[----:B------:R-:W1:Y:S04]  /*09c0*/  @!P1 LDS R14, [R13+UR4] ;  /* 0x000000040d0e9984 */ /* 0x000e680008000800 */
[----:B------:R-:W2:Y:S04]  /*09d0*/  @!P1 LDS R2, [R13+UR4+0x400] ;  /* 0x000400040d029984 */ /* 0x000ea80008000800 */
[----:B------:R-:W3:Y:S04]  /*09e0*/  @!P1 LDS R12, [R13+UR4+0x800] ;  /* 0x000800040d0c9984 */ /* 0x000ee80008000800 */
[----:B------:R-:W4:Y:S04]  /*09f0*/  @!P1 LDS R15, [R13+UR4+0xc00] ;  /* 0x000c00040d0f9984 */ /* 0x000f280008000800 */
[----:B-1----:R-:W1:Y:S04]  /*0a00*/  SHFL.BFLY PT, R19, R14, 0x4, 0x1f ;  /* 0x0c801f000e137f89 */ /* 0x002e6800000e0000 */
[----:B--2---:R-:W2:Y:S04]  /*0a10*/  SHFL.BFLY PT, R21, R2, 0x4, 0x1f ;  /* 0x0c801f0002157f89 */ /* 0x004ea800000e0000 */
[----:B---3--:R-:W3:Y:S04]  /*0a20*/  SHFL.BFLY PT, R17, R12, 0x4, 0x1f ;  /* 0x0c801f000c117f89 */ /* 0x008ee800000e0000 */
[----:B----4-:R-:W4:Y:S01]  /*0a30*/  SHFL.BFLY PT, R6, R15, 0x4, 0x1f ;  /* 0x0c801f000f067f89 */ /* 0x010f2200000e0000 */
[----:B-1----:R-:W-:Y:S01]  /*0a40*/  FADD R19, R14, R19 ;  /* 0x000000130e137221 */ /* 0x002fe20000000000 */
[----:B--2---:R-:W-:Y:S01]  /*0a50*/  FADD R21, R2, R21 ;  /* 0x0000001502157221 */ /* 0x004fe20000000000 */
[----:B---3--:R-:W-:Y:S01]  /*0a60*/  FADD R17, R12, R17 ;  /* 0x000000110c117221 */ /* 0x008fe20000000000 */
[----:B----4-:R-:W-:-:S03]  /*0a70*/  FADD R16, R15, R6 ;  /* 0x000000060f107221 */ /* 0x010fc60000000000 */
[----:B------:R-:W1:Y:S04]  /*0a80*/  SHFL.BFLY PT, R8, R21, 0x2, 0x1f ;  /* 0x0c401f0015087f89 */ /* 0x000e6800000e0000 */
[----:B------:R-:W2:Y:S04]  /*0a90*/  SHFL.BFLY PT, R6, R19, 0x2, 0x1f ;  /* 0x0c401f0013067f89 */ /* 0x000ea800000e0000 */
[----:B------:R-:W3:Y:S04]  /*0aa0*/  SHFL.BFLY PT, R10, R17, 0x2, 0x1f ;  /* 0x0c401f00110a7f89 */ /* 0x000ee800000e0000 */
[----:B------:R-:W4:Y:S01]  /*0ab0*/  SHFL.BFLY PT, R7, R16, 0x2, 0x1f ;  /* 0x0c401f0010077f89 */ /* 0x000f2200000e0000 */
[----:B-1----:R-:W-:Y:S01]  /*0ac0*/  FADD R8, R21, R8 ;  /* 0x0000000815087221 */ /* 0x002fe20000000000 */
[----:B--2---:R-:W-:Y:S01]  /*0ad0*/  FADD R6, R19, R6 ;  /* 0x0000000613067221 */ /* 0x004fe20000000000 */
[----:B---3--:R-:W-:Y:S01]  /*0ae0*/  FADD R10, R17, R10 ;  /* 0x0000000a110a7221 */ /* 0x008fe20000000000 */
[----:B----4-:R-:W-:-:S02]  /*0af0*/  FADD R2, R16, R7 ;  /* 0x0000000710027221 */ /* 0x010fc40000000000 */
[----:B------:R-:W1:Y:S04]  /*0b00*/  SHFL.BFLY PT, R9, R8, 0x1, 0x1f ;  /* 0x0c201f0008097f89 */ /* 0x000e6800000e0000 */
[----:B------:R-:W2:Y:S04]  /*0b10*/  SHFL.BFLY PT, R7, R6, 0x1, 0x1f ;  /* 0x0c201f0006077f89 */ /* 0x000ea800000e0000 */
[----:B------:R-:W3:Y:S04]  /*0b20*/  SHFL.BFLY PT, R11, R10, 0x1, 0x1f ;  /* 0x0c201f000a0b7f89 */ /* 0x000ee800000e0000 */
[----:B------:R-:W4:Y:S01]  /*0b30*/  SHFL.BFLY PT, R15, R2, 0x1, 0x1f ;  /* 0x0c201f00020f7f89 */ /* 0x000f2200000e0000 */
[----:B------:R-:W-:-:S04]  /*0b40*/  LOP3.LUT P0, RZ, R3, 0x7, RZ, 0xc0, !PT ;  /* 0x0000000703ff7812 */ /* 0x000fc8000780c0ff */
[----:B------:R-:W-:Y:S01]  /*0b50*/  ISETP.LT.AND P0, PT, R3, 0x400, !P0 ;  /* 0x000004000300780c */ /* 0x000fe20004701270 */
[----:B-1----:R-:W-:Y:S01]  /*0b60*/  FADD R14, R8, R9 ;  /* 0x00000009080e7221 */ /* 0x002fe20000000000 */
[----:B--2---:R-:W-:Y:S01]  /*0b70*/  FADD R12, R6, R7 ;  /* 0x00000007060c7221 */ /* 0x004fe20000000000 */
[----:B---3--:R-:W-:Y:S01]  /*0b80*/  FADD R16, R10, R11 ;  /* 0x0000000b0a107221 */ /* 0x008fe20000000000 */
[----:B----4-:R-:W-:-:S09]  /*0b90*/  FADD R18, R2, R15 ;  /* 0x0000000f02127221 */ /* 0x010fd20000000000 */
[----:B------:R1:W-:Y:S04]  /*0ba0*/  @P0 STS [R13+UR4], R12 ;  /* 0x0000000c0d000988 */ /* 0x0003e80008000804 */
[----:B------:R-:W-:Y:S04]  /*0bb0*/  @P0 STS [R13+UR4+0x400], R14 ;  /* 0x0004000e0d000988 */ /* 0x000fe80008000804 */
[----:B------:R-:W-:Y:S04]  /*0bc0*/  @P0 STS [R13+UR4+0x800], R16 ;  /* 0x000800100d000988 */ /* 0x000fe80008000804 */
[----:B------:R-:W-:Y:S01]  /*0bd0*/  @P0 STS [R13+UR4+0xc00], R18 ;  /* 0x000c00120d000988 */ /* 0x000fe20008000804 */
[----:B------:R-:W-:Y:S06]  /*0be0*/  BAR.SYNC.DEFER_BLOCKING 0x0 ;  /* 0x0000000000007b1d */ /* 0x000fec0000010000 */
[----:B------:R-:W-:Y:S04]  /*0bf0*/  LDS R8, [R5+UR4] ;  /* 0x0000000405087984 */ /* 0x000fe80008000800 */
[----:B------:R-:W-:Y:S04]  /*0c00*/  LDS R9, [R5+UR4+0x20] ;  /* 0x0000200405097984 */ /* 0x000fe80008000800 */
[----:B------:R-:W-:Y:S04]  /*0c10*/  LDS R10, [R5+UR4+0x40] ;  /* 0x00004004050a7984 */ /* 0x000fe80008000800 */
[----:B------:R-:W2:Y:S01]  /*0c20*/  LDS R11, [R5+UR4+0x60] ;  /* 0x00006004050b7984 */ /* 0x000ea20008000800 */
[----:B------:R-:W-:-:S05]  /*0c30*/  IADD3 R7, R5, UR4, RZ ;  /* 0x0000000405077c10 */ /* 0x000fca000fffe0ff */
[----:B------:R-:W-:Y:S01]  /*0c40*/  IMAD R4, R4, -0x1c, R7 ;  /* 0xffffffe404047824 */ /* 0x000fe200078e0207 */
[----:B------:R-:W-:Y:S01]  /*0c50*/  BAR.SYNC.DEFER_BLOCKING 0x0 ;  /* 0x0000000000007b1d */ /* 0x000fe20000010000 */
[----:B------:R-:W-:-:S04]  /*0c60*/  LOP3.LUT R2, R3, 0x7f, RZ, 0xc0, !PT ;  /* 0x0000007f03027812 */ /* 0x000fc800078ec0ff */
[----:B-1----:R-:W-:-:S03]  /*0c70*/  LEA R12, R2, UR4, 0x2 ;  /* 0x00000004020c7c11 */ /* 0x002fc6000f8e10ff */
[----:B------:R-:W1:Y:S01]  /*0c80*/  LDC.64 R6, c[0x0][0x210] ;  /* 0x00008400ff067b82 */ /* 0x000e620000000a00 */
[----:B--2---:R2:W-:Y:S07]  /*0c90*/  STS.128 [R4], R8 ;  /* 0x0000000804007388 */ /* 0x0045ee0000000c00 */
[----:B------:R-:W-:Y:S01]  /*0ca0*/  BAR.SYNC.DEFER_BLOCKING 0x0 ;  /* 0x0000000000007b1d */ /* 0x000fe20000010000 */
[----:B------:R-:W-:Y:S02]  /*0cb0*/  LOP3.LUT P0, RZ, R3, 0x80, RZ, 0xc0, !PT ;  /* 0x0000008003ff7812 */ /* 0x000fe4000780c0ff */
[----:B------:R-:W-:-:S04]  /*0cc0*/  LOP3.LUT R3, R0, 0x7f, R3, 0xf8, !PT ;  /* 0x0000007f00037812 */ /* 0x000fc800078ef803 */
[C---:B------:R-:W-:Y:S01]  /*0cd0*/  ISETP.LT.AND P0, PT, R3.reuse, 0x1500, !P0 ;  /* 0x000015000300780c */ /* 0x040fe20004701270 */
[----:B------:R-:W3:Y:S01]  /*0ce0*/  LDS R12, [R12] ;  /* 0x000000000c0c7984 */ /* 0x000ee20000000800 */
[----:B-1----:R-:W-:Y:S01]  /*0cf0*/  IMAD.WIDE R2, R3, 0x4, R6 ;  /* 0x0000000403027825 */ /* 0x002fe200078e0206 */
[----:B------:R-:W-:Y:S10]  /*0d00*/  BAR.SYNC.DEFER_BLOCKING 0x0 ;  /* 0x0000000000007b1d */ /* 0x000ff40000010000 */
[----:B--2---:R-:W-:Y:S05]  /*0d10*/  @!P0 EXIT ;  /* 0x000000000000894d */ /* 0x004fea0003800000 */
[----:B---3--:R-:W-:-:S05]  /*0d20*/  FMUL R5, R12, 0.0625 ;  /* 0x3d8000000c057820 */ /* 0x008fca0000400000 */
[----:B------:R-:W-:Y:S01]  /*0d30*/  STG.E desc[UR6][R2.64], R5 ;  /* 0x0000000502007986 */ /* 0x000fe2000c101906 */
[----:B------:R-:W-:Y:S05]  /*0d40*/  EXIT ;  /* 0x000000000000794d */ /* 0x000fea0003800000 */
.L_x_0:
[----:B------:R-:W-:-:S00]  /*0d50*/  BRA `(.L_x_0) ;  /* 0xfffffffc00fc7947 */ /* 0x000fc0000383ffff */
[----:B------:R-:W-:-:S00]  /*0d60*/  NOP ;  /* 0x0000000000007918 */ /* 0x000fc00000000000 */
        /* <DEDUP_REMOVED lines=9> */
.L_x_1:


//--------------------- .nv.shared.triton_per_fused_mean_mul_sigmoid_37 --------------------------
	.section	.nv.shared.triton_per_fused_mean_mul_sigmoid_37,"aw",@nobits
	.sectionflags	@""
	.align	16
	.zero		1024


//--------------------- .nv.constant0.triton_per_fused_mean_mul_sigmoid_37 --------------------------
	.section	.nv.constant0.triton_per_fused_mean_mul_sigmoid_37,"a",@progbits
	.sectionflags	@""
	.align	4
.nv.constant0.triton_per_fused_mean_mul_sigmoid_37:
	.zero		552
